//
// Generated by NVIDIA NVVM Compiler
//
// Compiler Build ID: CL-36424714
// Cuda compilation tools, release 13.0, V13.0.88
// Based on NVVM 20.0.0
//

.version 9.0
.target sm_100
.address_size 64

	// .globl	_Z7computefiifffffffffffff
.extern .func  (.param .b32 func_retval0) vprintf
(
	.param .b64 vprintf_param_0,
	.param .b64 vprintf_param_1
)
;
.global .align 1 .b8 $str[7] = {37, 46, 49, 55, 103, 10};

.visible .entry _Z7computefiifffffffffffff(
	.param .f32 _Z7computefiifffffffffffff_param_0,
	.param .u32 _Z7computefiifffffffffffff_param_1,
	.param .u32 _Z7computefiifffffffffffff_param_2,
	.param .f32 _Z7computefiifffffffffffff_param_3,
	.param .f32 _Z7computefiifffffffffffff_param_4,
	.param .f32 _Z7computefiifffffffffffff_param_5,
	.param .f32 _Z7computefiifffffffffffff_param_6,
	.param .f32 _Z7computefiifffffffffffff_param_7,
	.param .f32 _Z7computefiifffffffffffff_param_8,
	.param .f32 _Z7computefiifffffffffffff_param_9,
	.param .f32 _Z7computefiifffffffffffff_param_10,
	.param .f32 _Z7computefiifffffffffffff_param_11,
	.param .f32 _Z7computefiifffffffffffff_param_12,
	.param .f32 _Z7computefiifffffffffffff_param_13,
	.param .f32 _Z7computefiifffffffffffff_param_14,
	.param .f32 _Z7computefiifffffffffffff_param_15
)
{
	.local .align 8 .b8 	__local_depot0[8];
	.reg .b64 	%SP;
	.reg .b64 	%SPL;
	.reg .pred 	%p<8>;
	.reg .b32 	%r<9>;
	.reg .b32 	%f<48>;
	.reg .b64 	%rd<5>;
	.reg .b64 	%fd<2>;

	mov.u64 	%SPL, __local_depot0;
	cvta.local.u64 	%SP, %SPL;
	ld.param.f32 	%f47, [_Z7computefiifffffffffffff_param_0];
	ld.param.u32 	%r4, [_Z7computefiifffffffffffff_param_1];
	ld.param.u32 	%r5, [_Z7computefiifffffffffffff_param_2];
	ld.param.f32 	%f9, [_Z7computefiifffffffffffff_param_7];
	ld.param.f32 	%f10, [_Z7computefiifffffffffffff_param_8];
	ld.param.f32 	%f11, [_Z7computefiifffffffffffff_param_9];
	ld.param.f32 	%f12, [_Z7computefiifffffffffffff_param_10];
	ld.param.f32 	%f13, [_Z7computefiifffffffffffff_param_11];
	ld.param.f32 	%f14, [_Z7computefiifffffffffffff_param_12];
	ld.param.f32 	%f15, [_Z7computefiifffffffffffff_param_13];
	ld.param.f32 	%f16, [_Z7computefiifffffffffffff_param_14];
	ld.param.f32 	%f17, [_Z7computefiifffffffffffff_param_15];
	setp.lt.s32 	%p1, %r4, 1;
	@%p1 bra 	$L__BB0_4;
	setp.lt.s32 	%p2, %r5, 1;
	add.f32 	%f18, %f9, 0fFF800000;
	mov.f32 	%f19, 0f79E03585;
	div.rn.f32 	%f20, %f19, %f10;
	mul.f32 	%f21, %f20, %f11;
	abs.f32 	%f22, %f21;
	setp.gt.f32 	%p3, %f22, 0f3F800000;
	rcp.approx.ftz.f32 	%f23, %f22;
	selp.f32 	%f24, %f23, %f22, %p3;
	mul.f32 	%f25, %f24, %f24;
	fma.rn.f32 	%f26, %f25, 0f3B2090AA, 0fBC6BE14F;
	fma.rn.f32 	%f27, %f26, %f25, 0f3D23397E;
	fma.rn.f32 	%f28, %f27, %f25, 0fBD948A7A;
	fma.rn.f32 	%f29, %f28, %f25, 0f3DD76B21;
	fma.rn.f32 	%f30, %f29, %f25, 0fBE111E88;
	fma.rn.f32 	%f31, %f30, %f25, 0f3E4CAF60;
	fma.rn.f32 	%f32, %f31, %f25, 0fBEAAAA27;
	mul.f32 	%f33, %f25, %f32;
	fma.rn.f32 	%f34, %f33, %f24, %f24;
	neg.f32 	%f35, %f34;
	fma.rn.f32 	%f36, 0f3F6EE581, 0f3FD774EB, %f35;
	selp.f32 	%f37, %f36, %f34, %p3;
	setp.num.f32 	%p4, %f22, %f22;
	copysign.f32 	%f38, %f21, %f37;
	selp.f32 	%f39, %f38, %f37, %p4;
	add.f32 	%f1, %f18, %f39;
	mul.f32 	%f40, %f12, %f13;
	mov.f32 	%f41, 0f80001C98;
	div.rn.f32 	%f42, %f41, %f14;
	div.rn.f32 	%f2, %f40, %f42;
	div.rn.f32 	%f43, %f16, 0f000003EC;
	add.f32 	%f44, %f17, %f43;
	add.f32 	%f45, %f44, 0fFBA26C5E;
	add.f32 	%f3, %f15, %f45;
	@%p2 bra 	$L__BB0_4;
	setp.gtu.f32 	%p5, %f1, %f2;
	selp.f32 	%f4, %f1, %f3, %p5;
	neg.s32 	%r8, %r4;
$L__BB0_3:
	setp.neu.f32 	%p6, %f47, 0f84DF7683;
	selp.f32 	%f47, %f47, %f4, %p6;
	add.s32 	%r8, %r8, 1;
	setp.ne.s32 	%p7, %r8, 0;
	@%p7 bra 	$L__BB0_3;
$L__BB0_4:
	add.u64 	%rd1, %SP, 0;
	add.u64 	%rd2, %SPL, 0;
	cvt.f64.f32 	%fd1, %f47;
	st.local.f64 	[%rd2], %fd1;
	mov.u64 	%rd3, $str;
	cvta.global.u64 	%rd4, %rd3;
	{ // callseq 0, 0
	.param .b64 param0;
	st.param.b64 	[param0], %rd4;
	.param .b64 param1;
	st.param.b64 	[param1], %rd1;
	.param .b32 retval0;
	call.uni (retval0), 
	vprintf, 
	(
	param0, 
	param1
	);
	ld.param.b32 	%r6, [retval0];
	} // callseq 0
	ret;

}


// ===== COMPILED SASS (sm_100) =====

	.target	sm_100

	.elftype	@"ET_EXEC"


//--------------------- .note.nv.tkinfo           --------------------------
	.section	.note.nv.tkinfo,"",@"SHT_NOTE"
	.sectionflags	@"SHF_NOTE_NV_TKINFO"
	.tkinfo
        /*0018*/ 	.word	0x00000002
        /*0030*/ 	.string	""
        /*0030*/ 	.string	"ptxas"
        /*0030*/ 	.string	"Cuda compilation tools, release 13.0, V13.0.88"
        /*0030*/ 	.string	"Build cuda_13.0.r13.0/compiler.36424714_0"
        /*0030*/ 	.string	"-arch sm_100 -m 64 "



//--------------------- .note.nv.cuinfo           --------------------------
	.section	.note.nv.cuinfo,"",@"SHT_NOTE"
	.sectionflags	@"SHF_NOTE_NV_CUINFO"
        /*0018*/ 	.short	0x0002
        /*001a*/ 	.short	0x0064
        /*001c*/ 	.short	0x0082
	.zero		2


//--------------------- .nv.info                  --------------------------
	.section	.nv.info,"",@"SHT_CUDA_INFO"
	.align	4


	//----- nvinfo : EIATTR_REGCOUNT
	.align		4
        /*0000*/ 	.byte	0x04, 0x2f
        /*0002*/ 	.short	(.L_2 - .L_1)
	.align		4
.L_1:
        /*0004*/ 	.word	index@(_Z7computefiifffffffffffff)
        /*0008*/ 	.word	0x00000018


	//----- nvinfo : EIATTR_FRAME_SIZE
	.align		4
.L_2:
        /*000c*/ 	.byte	0x04, 0x11
        /*000e*/ 	.short	(.L_4 - .L_3)
	.align		4
.L_3:
        /*0010*/ 	.word	index@($__internal_0_$__cuda_sm3x_div_rn_noftz_f32_slowpath)
        /*0014*/ 	.word	0x00000008


	//----- nvinfo : EIATTR_FRAME_SIZE
	.align		4
.L_4:
        /*0018*/ 	.byte	0x04, 0x11
        /*001a*/ 	.short	(.L_6 - .L_5)
	.align		4
.L_5:
        /*001c*/ 	.word	index@(_Z7computefiifffffffffffff)
        /*0020*/ 	.word	0x00000008


	//----- nvinfo : EIATTR_MIN_STACK_SIZE
	.align		4
.L_6:
        /*0024*/ 	.byte	0x04, 0x12
        /*0026*/ 	.short	(.L_8 - .L_7)
	.align		4
.L_7:
        /*0028*/ 	.word	index@(_Z7computefiifffffffffffff)
        /*002c*/ 	.word	0x00000008
.L_8:


//--------------------- .nv.compat                --------------------------
	.section	.nv.compat,"",@"SHT_CUDA_COMPAT_INFO"
	.align	4
        /*0000*/ 	.byte	0x02, 0x09, 0x00, 0x00, 0x02, 0x02, 0x01, 0x00, 0x02, 0x05, 0x05, 0x00, 0x03, 0x07, 0x01, 0x01
        /*0010*/ 	.byte	0x02, 0x03, 0x00, 0x00, 0x02, 0x06, 0x01, 0x00, 0x04, 0x0b, 0x08, 0x00, 0x01, 0x00, 0x00, 0x00
        /*0020*/ 	.byte	0x00, 0x00, 0x00, 0x00


//--------------------- .nv.info._Z7computefiifffffffffffff --------------------------
	.section	.nv.info._Z7computefiifffffffffffff,"",@"SHT_CUDA_INFO"
	.sectionflags	@""
	.align	4


	//----- nvinfo : EIATTR_CUDA_API_VERSION
	.align		4
        /*0000*/ 	.byte	0x04, 0x37
        /*0002*/ 	.short	(.L_10 - .L_9)
.L_9:
        /*0004*/ 	.word	0x00000082


	//----- nvinfo : EIATTR_KPARAM_INFO
	.align		4
.L_10:
        /*0008*/ 	.byte	0x04, 0x17
        /*000a*/ 	.short	(.L_12 - .L_11)
.L_11:
        /*000c*/ 	.word	0x00000000
        /*0010*/ 	.short	0x000f
        /*0012*/ 	.short	0x003c
        /*0014*/ 	.byte	0x00, 0xf0, 0x11, 0x00


	//----- nvinfo : EIATTR_KPARAM_INFO
	.align		4
.L_12:
        /*0018*/ 	.byte	0x04, 0x17
        /*001a*/ 	.short	(.L_14 - .L_13)
.L_13:
        /*001c*/ 	.word	0x00000000
        /*0020*/ 	.short	0x000e
        /*0022*/ 	.short	0x0038
        /*0024*/ 	.byte	0x00, 0xf0, 0x11, 0x00


	//----- nvinfo : EIATTR_KPARAM_INFO
	.align		4
.L_14:
        /*0028*/ 	.byte	0x04, 0x17
        /*002a*/ 	.short	(.L_16 - .L_15)
.L_15:
        /*002c*/ 	.word	0x00000000
        /*0030*/ 	.short	0x000d
        /*0032*/ 	.short	0x0034
        /*0034*/ 	.byte	0x00, 0xf0, 0x11, 0x00


	//----- nvinfo : EIATTR_KPARAM_INFO
	.align		4
.L_16:
        /*0038*/ 	.byte	0x04, 0x17
        /*003a*/ 	.short	(.L_18 - .L_17)
.L_17:
        /*003c*/ 	.word	0x00000000
        /*0040*/ 	.short	0x000c
        /*0042*/ 	.short	0x0030
        /*0044*/ 	.byte	0x00, 0xf0, 0x11, 0x00


	//----- nvinfo : EIATTR_KPARAM_INFO
	.align		4
.L_18:
        /*0048*/ 	.byte	0x04, 0x17
        /*004a*/ 	.short	(.L_20 - .L_19)
.L_19:
        /*004c*/ 	.word	0x00000000
        /*0050*/ 	.short	0x000b
        /*0052*/ 	.short	0x002c
        /*0054*/ 	.byte	0x00, 0xf0, 0x11, 0x00


	//----- nvinfo : EIATTR_KPARAM_INFO
	.align		4
.L_20:
        /*0058*/ 	.byte	0x04, 0x17
        /*005a*/ 	.short	(.L_22 - .L_21)
.L_21:
        /*005c*/ 	.word	0x00000000
        /*0060*/ 	.short	0x000a
        /*0062*/ 	.short	0x0028
        /*0064*/ 	.byte	0x00, 0xf0, 0x11, 0x00


	//----- nvinfo : EIATTR_KPARAM_INFO
	.align		4
.L_22:
        /*0068*/ 	.byte	0x04, 0x17
        /*006a*/ 	.short	(.L_24 - .L_23)
.L_23:
        /*006c*/ 	.word	0x00000000
        /*0070*/ 	.short	0x0009
        /*0072*/ 	.short	0x0024
        /*0074*/ 	.byte	0x00, 0xf0, 0x11, 0x00


	//----- nvinfo : EIATTR_KPARAM_INFO
	.align		4
.L_24:
        /*0078*/ 	.byte	0x04, 0x17
        /*007a*/ 	.short	(.L_26 - .L_25)
.L_25:
        /*007c*/ 	.word	0x00000000
        /*0080*/ 	.short	0x0008
        /*0082*/ 	.short	0x0020
        /*0084*/ 	.byte	0x00, 0xf0, 0x11, 0x00


	//----- nvinfo : EIATTR_KPARAM_INFO
	.align		4
.L_26:
        /*0088*/ 	.byte	0x04, 0x17
        /*008a*/ 	.short	(.L_28 - .L_27)
.L_27:
        /*008c*/ 	.word	0x00000000
        /*0090*/ 	.short	0x0007
        /*0092*/ 	.short	0x001c
        /*0094*/ 	.byte	0x00, 0xf0, 0x11, 0x00


	//----- nvinfo : EIATTR_KPARAM_INFO
	.align		4
.L_28:
        /*0098*/ 	.byte	0x04, 0x17
        /*009a*/ 	.short	(.L_30 - .L_29)
.L_29:
        /*009c*/ 	.word	0x00000000
        /*00a0*/ 	.short	0x0006
        /*00a2*/ 	.short	0x0018
        /*00a4*/ 	.byte	0x00, 0xf0, 0x11, 0x00


	//----- nvinfo : EIATTR_KPARAM_INFO
	.align		4
.L_30:
        /*00a8*/ 	.byte	0x04, 0x17
        /*00aa*/ 	.short	(.L_32 - .L_31)
.L_31:
        /*00ac*/ 	.word	0x00000000
        /*00b0*/ 	.short	0x0005
        /*00b2*/ 	.short	0x0014
        /*00b4*/ 	.byte	0x00, 0xf0, 0x11, 0x00


	//----- nvinfo : EIATTR_KPARAM_INFO
	.align		4
.L_32:
        /*00b8*/ 	.byte	0x04, 0x17
        /*00ba*/ 	.short	(.L_34 - .L_33)
.L_33:
        /*00bc*/ 	.word	0x00000000
        /*00c0*/ 	.short	0x0004
        /*00c2*/ 	.short	0x0010
        /*00c4*/ 	.byte	0x00, 0xf0, 0x11, 0x00


	//----- nvinfo : EIATTR_KPARAM_INFO
	.align		4
.L_34:
        /*00c8*/ 	.byte	0x04, 0x17
        /*00ca*/ 	.short	(.L_36 - .L_35)
.L_35:
        /*00cc*/ 	.word	0x00000000
        /*00d0*/ 	.short	0x0003
        /*00d2*/ 	.short	0x000c
        /*00d4*/ 	.byte	0x00, 0xf0, 0x11, 0x00


	//----- nvinfo : EIATTR_KPARAM_INFO
	.align		4
.L_36:
        /*00d8*/ 	.byte	0x04, 0x17
        /*00da*/ 	.short	(.L_38 - .L_37)
.L_37:
        /*00dc*/ 	.word	0x00000000
        /*00e0*/ 	.short	0x0002
        /*00e2*/ 	.short	0x0008
        /*00e4*/ 	.byte	0x00, 0xf0, 0x11, 0x00


	//----- nvinfo : EIATTR_KPARAM_INFO
	.align		4
.L_38:
        /*00e8*/ 	.byte	0x04, 0x17
        /*00ea*/ 	.short	(.L_40 - .L_39)
.L_39:
        /*00ec*/ 	.word	0x00000000
        /*00f0*/ 	.short	0x0001
        /*00f2*/ 	.short	0x0004
        /*00f4*/ 	.byte	0x00, 0xf0, 0x11, 0x00


	//----- nvinfo : EIATTR_KPARAM_INFO
	.align		4
.L_40:
        /*00f8*/ 	.byte	0x04, 0x17
        /*00fa*/ 	.short	(.L_42 - .L_41)
.L_41:
        /*00fc*/ 	.word	0x00000000
        /*0100*/ 	.short	0x0000
        /*0102*/ 	.short	0x0000
        /*0104*/ 	.byte	0x00, 0xf0, 0x11, 0x00


	//----- nvinfo : EIATTR_SPARSE_MMA_MASK
	.align		4
.L_42:
        /*0108*/ 	.byte	0x03, 0x50
        /*010a*/ 	.short	0x0000


	//----- nvinfo : EIATTR_MAXREG_COUNT
	.align		4
        /*010c*/ 	.byte	0x03, 0x1b
        /*010e*/ 	.short	0x00ff


	//----- nvinfo : EIATTR_EXTERNS
	.align		4
        /*0110*/ 	.byte	0x04, 0x0f
        /*0112*/ 	.short	(.L_44 - .L_43)


	//   ....[0]....
	.align		4
.L_43:
        /*0114*/ 	.word	index@(vprintf)


	//----- nvinfo : EIATTR_MERCURY_ISA_VERSION
	.align		4
.L_44:
        /*0118*/ 	.byte	0x03, 0x5f
        /*011a*/ 	.short	0x0101


	//----- nvinfo : EIATTR_VRC_CTA_INIT_COUNT
	.align		4
        /*011c*/ 	.byte	0x02, 0x4a
	.zero		1
	.zero		1


	//----- nvinfo : EIATTR_SYSCALL_OFFSETS
	.align		4
        /*0120*/ 	.byte	0x04, 0x46
        /*0122*/ 	.short	(.L_46 - .L_45)


	//   ....[0]....
.L_45:
        /*0124*/ 	.word	0x00000950


	//----- nvinfo : EIATTR_EXIT_INSTR_OFFSETS
	.align		4
.L_46:
        /*0128*/ 	.byte	0x04, 0x1c
        /*012a*/ 	.short	(.L_48 - .L_47)


	//   ....[0]....
.L_47:
        /*012c*/ 	.word	0x00000960


	//----- nvinfo : EIATTR_CRS_STACK_SIZE
	.align		4
.L_48:
        /*0130*/ 	.byte	0x04, 0x1e
        /*0132*/ 	.short	(.L_50 - .L_49)
.L_49:
        /*0134*/ 	.word	0x00000000


	//----- nvinfo : EIATTR_CBANK_PARAM_SIZE
	.align		4
.L_50:
        /*0138*/ 	.byte	0x03, 0x19
        /*013a*/ 	.short	0x0040


	//----- nvinfo : EIATTR_PARAM_CBANK
	.align		4
        /*013c*/ 	.byte	0x04, 0x0a
        /*013e*/ 	.short	(.L_52 - .L_51)
	.align		4
.L_51:
        /*0140*/ 	.word	index@(.nv.constant0._Z7computefiifffffffffffff)
        /*0144*/ 	.short	0x0380
        /*0146*/ 	.short	0x0040


	//----- nvinfo : EIATTR_SW_WAR
	.align		4
.L_52:
        /*0148*/ 	.byte	0x04, 0x36
        /*014a*/ 	.short	(.L_54 - .L_53)
.L_53:
        /*014c*/ 	.word	0x00000008
.L_54:


//--------------------- .nv.callgraph             --------------------------
	.section	.nv.callgraph,"",@"SHT_CUDA_CALLGRAPH"
	.align	4
	.sectionentsize	8
	.align		4
        /*0000*/ 	.word	0x00000000
	.align		4
        /*0004*/ 	.word	0xffffffff
	.align		4
        /*0008*/ 	.word	index@(_Z7computefiifffffffffffff)
	.align		4
        /*000c*/ 	.word	index@(vprintf)
	.align		4
        /*0010*/ 	.word	0x00000000
	.align		4
        /*0014*/ 	.word	0xfffffffe
	.align		4
        /*0018*/ 	.word	0x00000000
	.align		4
        /*001c*/ 	.word	0xfffffffd
	.align		4
        /*0020*/ 	.word	0x00000000
	.align		4
        /*0024*/ 	.word	0xfffffffc


//--------------------- .nv.constant4             --------------------------
	.section	.nv.constant4,"a",@progbits
	.align	8
	.align		8
.nv.constant4:
        /*0000*/ 	.dword	vprintf
	.align		8
        /*0008*/ 	.dword	$str


//--------------------- .text._Z7computefiifffffffffffff --------------------------
	.section	.text._Z7computefiifffffffffffff,"ax",@progbits
	.align	128
        .global         _Z7computefiifffffffffffff
        .type           _Z7computefiifffffffffffff,@function
        .size           _Z7computefiifffffffffffff,(.L_x_18 - _Z7computefiifffffffffffff)
        .other          _Z7computefiifffffffffffff,@"STO_CUDA_ENTRY STV_DEFAULT"
_Z7computefiifffffffffffff:
.text._Z7computefiifffffffffffff:
[----:B------:R-:W0:Y:S01]  /*0000*/  LDC R1, c[0x0][0x37c] ;  /* 0x0000df00ff017b82 */ /* 0x000e220000000800 */
[----:B------:R-:W1:Y:S01]  /*0010*/  LDCU UR6, c[0x0][0x384] ;  /* 0x00007080ff0677ac */ /* 0x000e620008000800 */
[----:B0-----:R-:W-:Y:S01]  /*0020*/  VIADD R1, R1, 0xfffffff8 ;  /* 0xfffffff801017836 */ /* 0x001fe20000000000 */
[----:B------:R-:W0:Y:S01]  /*0030*/  LDCU UR4, c[0x0][0x2f8] ;  /* 0x00005f00ff0477ac */ /* 0x000e220008000800 */
[----:B------:R-:W2:Y:S01]  /*0040*/  LDCU UR7, c[0x0][0x380] ;  /* 0x00007000ff0777ac */ /* 0x000ea20008000800 */
[----:B------:R-:W3:Y:S01]  /*0050*/  LDCU UR5, c[0x0][0x2fc] ;  /* 0x00005f80ff0577ac */ /* 0x000ee20008000800 */
[----:B-1----:R-:W-:Y:S01]  /*0060*/  UISETP.GE.AND UP0, UPT, UR6, 0x1, UPT ;  /* 0x000000010600788c */ /* 0x002fe2000bf06270 */
[----:B0-----:R-:W-:Y:S01]  /*0070*/  IADD3 R6, P0, PT, R1, UR4, RZ ;  /* 0x0000000401067c10 */ /* 0x001fe2000ff1e0ff */
[----:B--2---:R-:W-:-:S04]  /*0080*/  IMAD.U32 R0, RZ, RZ, UR7 ;  /* 0x00000007ff007e24 */ /* 0x004fc8000f8e00ff */
[----:B---3--:R-:W-:-:S03]  /*0090*/  IMAD.X R7, RZ, RZ, UR5, P0 ;  /* 0x00000005ff077e24 */ /* 0x008fc600080e06ff */
[----:B------:R-:W-:Y:S05]  /*00a0*/  BRA.U !UP0, `(.L_x_0) ;  /* 0x0000000908087547 */ /* 0x000fea000b800000 */
[----:B------:R-:W0:Y:S01]  /*00b0*/  LDC R8, c[0x0][0x3a0] ;  /* 0x0000e800ff087b82 */ /* 0x000e220000000800 */
[----:B------:R-:W-:Y:S01]  /*00c0*/  UMOV UR5, 0x79e03585 ;  /* 0x79e0358500057882 */ /* 0x000fe20000000000 */
[----:B------:R-:W1:Y:S01]  /*00d0*/  LDCU UR4, c[0x0][0x388] ;  /* 0x00007100ff0477ac */ /* 0x000e620008000800 */
[----:B------:R-:W-:-:S05]  /*00e0*/  IMAD.U32 R9, RZ, RZ, UR5 ;  /* 0x00000005ff097e24 */ /* 0x000fca000f8e00ff */
[----:B------:R-:W2:Y:S01]  /*00f0*/  LDC R5, c[0x0][0x39c] ;  /* 0x0000e700ff057b82 */ /* 0x000ea20000000800 */
[----:B-1----:R-:W-:Y:S01]  /*0100*/  UISETP.GE.AND UP0, UPT, UR4, 0x1, UPT ;  /* 0x000000010400788c */ /* 0x002fe2000bf06270 */
[----:B0-----:R-:W0:Y:S08]  /*0110*/  MUFU.RCP R2, R8 ;  /* 0x0000000800027308 */ /* 0x001e300000001000 */
[----:B------:R-:W1:Y:S01]  /*0120*/  FCHK P0, R9, R8 ;  /* 0x0000000809007302 */ /* 0x000e620000000000 */
[----:B--2---:R-:W-:Y:S01]  /*0130*/  FADD R5, R5, -INF ;  /* 0xff80000005057421 */ /* 0x004fe20000000000 */
[----:B0-----:R-:W-:-:S04]  /*0140*/  FFMA R3, R2, -R8, 1 ;  /* 0x3f80000002037423 */ /* 0x001fc80000000808 */
[----:B------:R-:W-:-:S04]  /*0150*/  FFMA R2, R2, R3, R2 ;  /* 0x0000000302027223 */ /* 0x000fc80000000002 */
[----:B------:R-:W-:-:S04]  /*0160*/  FFMA R3, R2, 1.45520000170801165560e+35, RZ ;  /* 0x79e0358502037823 */ /* 0x000fc800000000ff */
[----:B------:R-:W-:-:S04]  /*0170*/  FFMA R4, R3, -R8, 1.45520000170801165560e+35 ;  /* 0x79e0358503047423 */ /* 0x000fc80000000808 */
[----:B------:R-:W-:Y:S01]  /*0180*/  FFMA R2, R2, R4, R3 ;  /* 0x0000000402027223 */ /* 0x000fe20000000003 */
[----:B-1----:R-:W-:Y:S06]  /*0190*/  @!P0 BRA `(.L_x_1) ;  /* 0x0000000000148947 */ /* 0x002fec0003800000 */
[----:B------:R-:W0:Y:S01]  /*01a0*/  LDC R4, c[0x0][0x3a0] ;  /* 0x0000e800ff047b82 */ /* 0x000e220000000800 */
[----:B------:R-:W-:Y:S01]  /*01b0*/  IMAD.MOV.U32 R3, RZ, RZ, 0x79e03585 ;  /* 0x79e03585ff037424 */ /* 0x000fe200078e00ff */
[----:B------:R-:W-:-:S07]  /*01c0*/  MOV R10, 0x1e0 ;  /* 0x000001e0000a7802 */ /* 0x000fce0000000f00 */
[----:B0-----:R-:W-:Y:S05]  /*01d0*/  CALL.REL.NOINC `($__internal_0_$__cuda_sm3x_div_rn_noftz_f32_slowpath) ;  /* 0x0000000400e47944 */ /* 0x001fea0003c00000 */
[----:B------:R-:W-:-:S07]  /*01e0*/  IMAD.MOV.U32 R2, RZ, RZ, R3 ;  /* 0x000000ffff027224 */ /* 0x000fce00078e0003 */
.L_x_1:
[----:B------:R-:W0:Y:S01]  /*01f0*/  LDCU UR4, c[0x0][0x3a4] ;  /* 0x00007480ff0477ac */ /* 0x000e220008000800 */
[----:B------:R-:W-:Y:S01]  /*0200*/  HFMA2 R9, -RZ, RZ, 0.890625, -0.00056934356689453125 ;  /* 0x3b2090aaff097431 */ /* 0x000fe200000001ff */
[----:B------:R-:W1:Y:S01]  /*0210*/  LDC R12, c[0x0][0x3b0] ;  /* 0x0000ec00ff0c7b82 */ /* 0x000e620000000800 */
[----:B------:R-:W-:Y:S02]  /*0220*/  IMAD.MOV.U32 R13, RZ, RZ, 0x3f6ee581 ;  /* 0x3f6ee581ff0d7424 */ /* 0x000fe400078e00ff */
[----:B0-----:R-:W-:Y:S01]  /*0230*/  FMUL R3, R2, UR4 ;  /* 0x0000000402037c20 */ /* 0x001fe20008400000 */
[----:B------:R-:W-:-:S03]  /*0240*/  UMOV UR4, 0x1c98 ;  /* 0x00001c9800047882 */ /* 0x000fc60000000000 */
[----:B------:R-:W0:Y:S01]  /*0250*/  MUFU.RCP R2, |R3| ;  /* 0x4000000300027308 */ /* 0x000e220000001000 */
[C---:B------:R-:W-:Y:S02]  /*0260*/  FSETP.GT.AND P0, PT, |R3|.reuse, 1, PT ;  /* 0x3f8000000300780b */ /* 0x040fe40003f04200 */
[----:B------:R-:W-:-:S05]  /*0270*/  FSETP.NAN.AND P1, PT, |R3|, |R3|, PT ;  /* 0x400000030300720b */ /* 0x000fca0003f28200 */
[----:B-1----:R-:W1:Y:S01]  /*0280*/  MUFU.RCP R10, R12 ;  /* 0x0000000c000a7308 */ /* 0x002e620000001000 */
[----:B0-----:R-:W-:-:S05]  /*0290*/  FSEL R2, R2, |R3|, P0 ;  /* 0x4000000302027208 */ /* 0x001fca0000000000 */
[----:B------:R-:W-:-:S04]  /*02a0*/  FMUL R4, R2, R2 ;  /* 0x0000000202047220 */ /* 0x000fc80000400000 */
[----:B------:R-:W-:-:S04]  /*02b0*/  FFMA R9, R4, R9, -0.014396979473531246185 ;  /* 0xbc6be14f04097423 */ /* 0x000fc80000000009 */
[----:B------:R-:W-:-:S04]  /*02c0*/  FFMA R9, R4, R9, 0.039849750697612762451 ;  /* 0x3d23397e04097423 */ /* 0x000fc80000000009 */
[----:B------:R-:W-:-:S04]  /*02d0*/  FFMA R9, R4, R9, -0.072529748082160949707 ;  /* 0xbd948a7a04097423 */ /* 0x000fc80000000009 */
[----:B------:R-:W-:-:S04]  /*02e0*/  FFMA R9, R4, R9, 0.10518480092287063599 ;  /* 0x3dd76b2104097423 */ /* 0x000fc80000000009 */
[----:B------:R-:W-:-:S04]  /*02f0*/  FFMA R9, R4, R9, -0.14171802997589111328 ;  /* 0xbe111e8804097423 */ /* 0x000fc80000000009 */
[----:B------:R-:W-:-:S04]  /*0300*/  FFMA R9, R4, R9, 0.19988775253295898438 ;  /* 0x3e4caf6004097423 */ /* 0x000fc80000000009 */
[C---:B------:R-:W-:Y:S02]  /*0310*/  FFMA R11, R4.reuse, R9, -0.33332940936088562012 ;  /* 0xbeaaaa27040b7423 */ /* 0x040fe40000000009 */
[----:B------:R-:W0:Y:S02]  /*0320*/  LDC.64 R8, c[0x0][0x3a8] ;  /* 0x0000ea00ff087b82 */ /* 0x000e240000000a00 */
[----:B------:R-:W-:-:S04]  /*0330*/  FMUL R11, R4, R11 ;  /* 0x0000000b040b7220 */ /* 0x000fc80000400000 */
[----:B------:R-:W-:Y:S01]  /*0340*/  FFMA R4, R2, R11, R2 ;  /* 0x0000000b02047223 */ /* 0x000fe20000000002 */
[----:B-1----:R-:W-:-:S03]  /*0350*/  FFMA R11, R10, -R12, 1 ;  /* 0x3f8000000a0b7423 */ /* 0x002fc6000000080c */
[----:B------:R-:W-:Y:S01]  /*0360*/  @P0 FFMA R4, R13, 1.6832555532455444336, -R4 ;  /* 0x3fd774eb0d040823 */ /* 0x000fe20000000804 */
[----:B------:R-:W-:Y:S02]  /*0370*/  IMAD.U32 R13, RZ, RZ, UR4 ;  /* 0x00000004ff0d7e24 */ /* 0x000fe4000f8e00ff */
[----:B------:R-:W-:Y:S02]  /*0380*/  FFMA R2, R10, R11, R10 ;  /* 0x0000000b0a027223 */ /* 0x000fe4000000000a */
[----:B------:R-:W1:Y:S01]  /*0390*/  FCHK P0, -R13, R12 ;  /* 0x0000000c0d007302 */ /* 0x000e620000000100 */
[----:B------:R-:W-:Y:S01]  /*03a0*/  LOP3.LUT R3, R4, 0x80000000, R3, 0xb8, !PT ;  /* 0x8000000004037812 */ /* 0x000fe200078eb803 */
[----:B------:R-:W-:-:S03]  /*03b0*/  FFMA R11, R2, -1.0257504758857660959e-41, RZ ;  /* 0x80001c98020b7823 */ /* 0x000fc600000000ff */
[----:B------:R-:W-:Y:S01]  /*03c0*/  FSEL R4, R3, R4, !P1 ;  /* 0x0000000403047208 */ /* 0x000fe20004800000 */
[----:B------:R-:W-:-:S04]  /*03d0*/  FFMA R3, R11, -R12, -1.0257504758857660959e-41 ;  /* 0x80001c980b037423 */ /* 0x000fc8000000080c */
[----:B------:R-:W-:Y:S01]  /*03e0*/  FADD R5, R5, R4 ;  /* 0x0000000405057221 */ /* 0x000fe20000000000 */
[----:B------:R-:W-:Y:S01]  /*03f0*/  FFMA R4, R2, R3, R11 ;  /* 0x0000000302047223 */ /* 0x000fe2000000000b */
[----:B0-----:R-:W-:Y:S01]  /*0400*/  FMUL R2, R8, R9 ;  /* 0x0000000908027220 */ /* 0x001fe20000400000 */
[----:B-1----:R-:W-:Y:S06]  /*0410*/  @!P0 BRA `(.L_x_2) ;  /* 0x0000000000148947 */ /* 0x002fec0003800000 */
[----:B------:R-:W0:Y:S01]  /*0420*/  LDC R4, c[0x0][0x3b0] ;  /* 0x0000ec00ff047b82 */ /* 0x000e220000000800 */
[----:B------:R-:W-:Y:S01]  /*0430*/  IMAD.MOV.U32 R3, RZ, RZ, -0x7fffe368 ;  /* 0x80001c98ff037424 */ /* 0x000fe200078e00ff */
[----:B------:R-:W-:-:S07]  /*0440*/  MOV R10, 0x460 ;  /* 0x00000460000a7802 */ /* 0x000fce0000000f00 */
[----:B0-----:R-:W-:Y:S05]  /*0450*/  CALL.REL.NOINC `($__internal_0_$__cuda_sm3x_div_rn_noftz_f32_slowpath) ;  /* 0x0000000400447944 */ /* 0x001fea0003c00000 */
[----:B------:R-:W-:-:S07]  /*0460*/  IMAD.MOV.U32 R4, RZ, RZ, R3 ;  /* 0x000000ffff047224 */ /* 0x000fce00078e0003 */
.L_x_2:
[----:B------:R-:W0:Y:S08]  /*0470*/  MUFU.RCP R3, R4 ;  /* 0x0000000400037308 */ /* 0x000e300000001000 */
[----:B------:R-:W1:Y:S01]  /*0480*/  FCHK P0, R2, R4 ;  /* 0x0000000402007302 */ /* 0x000e620000000000 */
[----:B0-----:R-:W-:-:S04]  /*0490*/  FFMA R8, R3, -R4, 1 ;  /* 0x3f80000003087423 */ /* 0x001fc80000000804 */
[----:B------:R-:W-:-:S04]  /*04a0*/  FFMA R3, R3, R8, R3 ;  /* 0x0000000803037223 */ /* 0x000fc80000000003 */
[----:B------:R-:W-:-:S04]  /*04b0*/  FFMA R9, R2, R3, RZ ;  /* 0x0000000302097223 */ /* 0x000fc800000000ff */
[----:B------:R-:W-:-:S04]  /*04c0*/  FFMA R8, R9, -R4, R2 ;  /* 0x8000000409087223 */ /* 0x000fc80000000002 */
[----:B------:R-:W-:Y:S01]  /*04d0*/  FFMA R8, R3, R8, R9 ;  /* 0x0000000803087223 */ /* 0x000fe20000000009 */
[----:B-1----:R-:W-:Y:S06]  /*04e0*/  @!P0 BRA `(.L_x_3) ;  /* 0x0000000000108947 */ /* 0x002fec0003800000 */
[----:B------:R-:W-:Y:S01]  /*04f0*/  IMAD.MOV.U32 R3, RZ, RZ, R2 ;  /* 0x000000ffff037224 */ /* 0x000fe200078e0002 */
[----:B------:R-:W-:-:S07]  /*0500*/  MOV R10, 0x520 ;  /* 0x00000520000a7802 */ /* 0x000fce0000000f00 */
[----:B------:R-:W-:Y:S05]  /*0510*/  CALL.REL.NOINC `($__internal_0_$__cuda_sm3x_div_rn_noftz_f32_slowpath) ;  /* 0x0000000400147944 */ /* 0x000fea0003c00000 */
[----:B------:R-:W-:-:S07]  /*0520*/  MOV R8, R3 ;  /* 0x0000000300087202 */ /* 0x000fce0000000f00 */
.L_x_3:
[----:B------:R-:W0:Y:S01]  /*0530*/  LDC R10, c[0x0][0x3b8] ;  /* 0x0000ee00ff0a7b82 */ /* 0x000e220000000800 */
[----:B------:R-:W-:Y:S02]  /*0540*/  IMAD.MOV.U32 R3, RZ, RZ, 0x7f800000 ;  /* 0x7f800000ff037424 */ /* 0x000fe400078e00ff */
[----:B------:R-:W-:-:S04]  /*0550*/  IMAD.MOV.U32 R2, RZ, RZ, 0x3ec ;  /* 0x000003ecff027424 */ /* 0x000fc800078e00ff */
[----:B------:R-:W-:-:S04]  /*0560*/  FFMA R2, R3, -R2, 1 ;  /* 0x3f80000003027423 */ /* 0x000fc80000000802 */
[----:B------:R-:W-:Y:S01]  /*0570*/  FFMA R2, R2, R3, +INF ;  /* 0x7f80000002027423 */ /* 0x000fe20000000003 */
[----:B0-----:R-:W0:Y:S03]  /*0580*/  FCHK P0, R10, 1.4069036581821163392e-42 ;  /* 0x000003ec0a007902 */ /* 0x001e260000000000 */
[----:B------:R-:W-:-:S04]  /*0590*/  FFMA R3, R2, R10, RZ ;  /* 0x0000000a02037223 */ /* 0x000fc800000000ff */
[----:B------:R-:W-:-:S04]  /*05a0*/  FFMA R4, R3, -1.4069036581821163392e-42, R10 ;  /* 0x800003ec03047823 */ /* 0x000fc8000000000a */
[----:B------:R-:W-:Y:S01]  /*05b0*/  FFMA R2, R2, R4, R3 ;  /* 0x0000000402027223 */ /* 0x000fe20000000003 */
[----:B0-----:R-:W-:Y:S06]  /*05c0*/  @!P0 BRA `(.L_x_4) ;  /* 0x0000000000148947 */ /* 0x001fec0003800000 */
[----:B------:R-:W0:Y:S01]  /*05d0*/  LDC R3, c[0x0][0x3b8] ;  /* 0x0000ee00ff037b82 */ /* 0x000e220000000800 */
[----:B------:R-:W-:Y:S01]  /*05e0*/  IMAD.MOV.U32 R4, RZ, RZ, 0x3ec ;  /* 0x000003ecff047424 */ /* 0x000fe200078e00ff */
[----:B------:R-:W-:-:S07]  /*05f0*/  MOV R10, 0x610 ;  /* 0x00000610000a7802 */ /* 0x000fce0000000f00 */
[----:B0-----:R-:W-:Y:S05]  /*0600*/  CALL.REL.NOINC `($__internal_0_$__cuda_sm3x_div_rn_noftz_f32_slowpath) ;  /* 0x0000000000d87944 */ /* 0x001fea0003c00000 */
[----:B------:R-:W-:-:S07]  /*0610*/  IMAD.MOV.U32 R2, RZ, RZ, R3 ;  /* 0x000000ffff027224 */ /* 0x000fce00078e0003 */
.L_x_4:
[----:B------:R-:W-:Y:S05]  /*0620*/  BRA.U !UP0, `(.L_x_0) ;  /* 0x0000000108a87547 */ /* 0x000fea000b800000 */
[----:B------:R-:W0:Y:S01]  /*0630*/  LDC R3, c[0x0][0x384] ;  /* 0x0000e100ff037b82 */ /* 0x000e220000000800 */
[----:B------:R-:W1:Y:S01]  /*0640*/  LDCU UR4, c[0x0][0x3bc] ;  /* 0x00007780ff0477ac */ /* 0x000e620008000800 */
[----:B------:R-:W-:Y:S01]  /*0650*/  FSETP.GTU.AND P0, PT, R5, R8, PT ;  /* 0x000000080500720b */ /* 0x000fe20003f0c000 */
[----:B------:R-:W2:Y:S01]  /*0660*/  LDCU UR5, c[0x0][0x3b4] ;  /* 0x00007680ff0577ac */ /* 0x000ea20008000800 */
[----:B-1----:R-:W-:-:S04]  /*0670*/  FADD R2, R2, UR4 ;  /* 0x0000000402027e21 */ /* 0x002fc80008000000 */
[----:B------:R-:W-:Y:S01]  /*0680*/  FADD R2, R2, -1.68670007753422559415e+36 ;  /* 0xfba26c5e02027421 */ /* 0x000fe20000000000 */
[----:B0-----:R-:W-:-:S03]  /*0690*/  IMAD.MOV R3, RZ, RZ, -R3 ;  /* 0x000000ffff037224 */ /* 0x001fc600078e0a03 */
[----:B--2---:R-:W-:Y:S02]  /*06a0*/  FADD R2, R2, UR5 ;  /* 0x0000000502027e21 */ /* 0x004fe40008000000 */
[----:B------:R-:W-:-:S03]  /*06b0*/  ISETP.GE.AND P1, PT, R3, RZ, PT ;  /* 0x000000ff0300720c */ /* 0x000fc60003f26270 */
[----:B------:R-:W-:-:S10]  /*06c0*/  FSEL R5, R5, R2, P0 ;  /* 0x0000000205057208 */ /* 0x000fd40000000000 */
[----:B------:R-:W-:Y:S05]  /*06d0*/  @P1 BRA `(.L_x_5) ;  /* 0x0000000000681947 */ /* 0x000fea0003800000 */
[----:B------:R-:W-:Y:S02]  /*06e0*/  IADD3 R2, PT, PT, -R3, RZ, RZ ;  /* 0x000000ff03027210 */ /* 0x000fe40007ffe1ff */
[----:B------:R-:W-:Y:S02]  /*06f0*/  PLOP3.LUT P0, PT, PT, PT, PT, 0x80, 0x8 ;  /* 0x000000000008781c */ /* 0x000fe40003f0f070 */
[----:B------:R-:W-:-:S13]  /*0700*/  ISETP.GT.AND P1, PT, R2, 0x3, PT ;  /* 0x000000030200780c */ /* 0x000fda0003f24270 */
[----:B------:R-:W-:Y:S05]  /*0710*/  @!P1 BRA `(.L_x_6) ;  /* 0x0000000000309947 */ /* 0x000fea0003800000 */
[----:B------:R-:W-:-:S13]  /*0720*/  PLOP3.LUT P0, PT, PT, PT, PT, 0x8, 0x80 ;  /* 0x000000000080781c */ /* 0x000fda0003f0e170 */
.L_x_7:
[----:B------:R-:W-:Y:S01]  /*0730*/  FSETP.NEU.AND P1, PT, R0, -5.2535883871593448456e-36, PT ;  /* 0x84df76830000780b */ /* 0x000fe20003f2d000 */
[----:B------:R-:W-:-:S03]  /*0740*/  VIADD R3, R3, 0x4 ;  /* 0x0000000403037836 */ /* 0x000fc60000000000 */
[----:B------:R-:W-:Y:S02]  /*0750*/  FSEL R0, R0, R5, P1 ;  /* 0x0000000500007208 */ /* 0x000fe40000800000 */
[----:B------:R-:W-:Y:S02]  /*0760*/  ISETP.GE.AND P2, PT, R3, -0x3, PT ;  /* 0xfffffffd0300780c */ /* 0x000fe40003f46270 */
[----:B------:R-:W-:-:S04]  /*0770*/  FSETP.NEU.AND P1, PT, R0, -5.2535883871593448456e-36, PT ;  /* 0x84df76830000780b */ /* 0x000fc80003f2d000 */
[----:B------:R-:W-:-:S04]  /*0780*/  FSEL R0, R0, R5, P1 ;  /* 0x0000000500007208 */ /* 0x000fc80000800000 */
[----:B------:R-:W-:-:S04]  /*0790*/  FSETP.NEU.AND P1, PT, R0, -5.2535883871593448456e-36, PT ;  /* 0x84df76830000780b */ /* 0x000fc80003f2d000 */
[----:B------:R-:W-:-:S04]  /*07a0*/  FSEL R0, R0, R5, P1 ;  /* 0x0000000500007208 */ /* 0x000fc80000800000 */
[----:B------:R-:W-:-:S04]  /*07b0*/  FSETP.NEU.AND P1, PT, R0, -5.2535883871593448456e-36, PT ;  /* 0x84df76830000780b */ /* 0x000fc80003f2d000 */
[----:B------:R-:W-:Y:S01]  /*07c0*/  FSEL R0, R0, R5, P1 ;  /* 0x0000000500007208 */ /* 0x000fe20000800000 */
[----:B------:R-:W-:Y:S08]  /*07d0*/  @!P2 BRA `(.L_x_7) ;  /* 0xfffffffc00d4a947 */ /* 0x000ff0000383ffff */
.L_x_6:
[----:B------:R-:W-:-:S05]  /*07e0*/  IMAD.MOV R2, RZ, RZ, -R3 ;  /* 0x000000ffff027224 */ /* 0x000fca00078e0a03 */
[----:B------:R-:W-:-:S13]  /*07f0*/  ISETP.GT.AND P1, PT, R2, 0x1, PT ;  /* 0x000000010200780c */ /* 0x000fda0003f24270 */
[----:B------:R-:W-:Y:S01]  /*0800*/  @P1 VIADD R3, R3, 0x2 ;  /* 0x0000000203031836 */ /* 0x000fe20000000000 */
[----:B------:R-:W-:Y:S02]  /*0810*/  @P1 PLOP3.LUT P0, PT, PT, PT, PT, 0x8, 0x80 ;  /* 0x000000000080181c */ /* 0x000fe40003f0e170 */
[C---:B------:R-:W-:Y:S02]  /*0820*/  @P1 FSETP.NEU.AND P2, PT, R0.reuse, -5.2535883871593448456e-36, PT ;  /* 0x84df76830000180b */ /* 0x040fe40003f4d000 */
[----:B------:R-:W-:Y:S02]  /*0830*/  ISETP.NE.OR P0, PT, R3, RZ, P0 ;  /* 0x000000ff0300720c */ /* 0x000fe40000705670 */
[----:B------:R-:W-:-:S04]  /*0840*/  @P1 FSEL R2, R0, R5, P2 ;  /* 0x0000000500021208 */ /* 0x000fc80001000000 */
[----:B------:R-:W-:-:S04]  /*0850*/  @P1 FSETP.NEU.AND P2, PT, R2, -5.2535883871593448456e-36, PT ;  /* 0x84df76830200180b */ /* 0x000fc80003f4d000 */
[----:B------:R-:W-:-:S03]  /*0860*/  @P1 FSEL R0, R2, R5, P2 ;  /* 0x0000000502001208 */ /* 0x000fc60001000000 */
[----:B------:R-:W-:Y:S06]  /*0870*/  @!P0 BRA `(.L_x_0) ;  /* 0x0000000000148947 */ /* 0x000fec0003800000 */
.L_x_5:
[----:B------:R-:W-:Y:S01]  /*0880*/  VIADD R3, R3, 0x1 ;  /* 0x0000000103037836 */ /* 0x000fe20000000000 */
[----:B------:R-:W-:-:S04]  /*0890*/  FSETP.NEU.AND P1, PT, R0, -5.2535883871593448456e-36, PT ;  /* 0x84df76830000780b */ /* 0x000fc80003f2d000 */
[----:B------:R-:W-:Y:S02]  /*08a0*/  ISETP.NE.AND P0, PT, R3, RZ, PT ;  /* 0x000000ff0300720c */ /* 0x000fe40003f05270 */
[----:B------:R-:W-:-:S11]  /*08b0*/  FSEL R0, R0, R5, P1 ;  /* 0x0000000500007208 */ /* 0x000fd60000800000 */
[----:B------:R-:W-:Y:S05]  /*08c0*/  @P0 BRA `(.L_x_5) ;  /* 0xfffffffc00ec0947 */ /* 0x000fea000383ffff */
.L_x_0:
[----:B------:R-:W0:Y:S01]  /*08d0*/  F2F.F64.F32 R2, R0 ;  /* 0x0000000000027310 */ /* 0x000e220000201800 */
[----:B------:R-:W-:Y:S01]  /*08e0*/  MOV R8, 0x0 ;  /* 0x0000000000087802 */ /* 0x000fe20000000f00 */
[----:B------:R-:W1:Y:S05]  /*08f0*/  LDCU.64 UR4, c[0x4][0x8] ;  /* 0x01000100ff0477ac */ /* 0x000e6a0008000a00 */
[----:B------:R-:W2:Y:S01]  /*0900*/  LDC.64 R8, c[0x4][R8] ;  /* 0x0100000008087b82 */ /* 0x000ea20000000a00 */
[----:B0-----:R0:W-:Y:S01]  /*0910*/  STL.64 [R1], R2 ;  /* 0x0000000201007387 */ /* 0x0011e20000100a00 */
[----:B-1----:R-:W-:Y:S01]  /*0920*/  IMAD.U32 R4, RZ, RZ, UR4 ;  /* 0x00000004ff047e24 */ /* 0x002fe2000f8e00ff */
[----:B------:R-:W-:-:S07]  /*0930*/  MOV R5, UR5 ;  /* 0x0000000500057c02 */ /* 0x000fce0008000f00 */
[----:B------:R-:W-:-:S07]  /*0940*/  LEPC R20, `(.L_x_8) ;  /* 0x000000001014794e */ /* 0x000fce0000000000 */
[----:B0-2---:R-:W-:Y:S05]  /*0950*/  CALL.ABS.NOINC R8 ;  /* 0x0000000008007343 */ /* 0x005fea0003c00000 */
.L_x_8:
[----:B------:R-:W-:Y:S05]  /*0960*/  EXIT ;  /* 0x000000000000794d */ /* 0x000fea0003800000 */
        .weak           $__internal_0_$__cuda_sm3x_div_rn_noftz_f32_slowpath
        .type           $__internal_0_$__cuda_sm3x_div_rn_noftz_f32_slowpath,@function
        .size           $__internal_0_$__cuda_sm3x_div_rn_noftz_f32_slowpath,(.L_x_18 - $__internal_0_$__cuda_sm3x_div_rn_noftz_f32_slowpath)
$__internal_0_$__cuda_sm3x_div_rn_noftz_f32_slowpath:
[----:B------:R-:W-:Y:S02]  /*0970*/  SHF.R.U32.HI R11, RZ, 0x17, R4 ;  /* 0x00000017ff0b7819 */ /* 0x000fe40000011604 */
[----:B------:R-:W-:Y:S02]  /*0980*/  SHF.R.U32.HI R9, RZ, 0x17, R3 ;  /* 0x00000017ff097819 */ /* 0x000fe40000011603 */
[----:B------:R-:W-:Y:S02]  /*0990*/  LOP3.LUT R11, R11, 0xff, RZ, 0xc0, !PT ;  /* 0x000000ff0b0b7812 */ /* 0x000fe400078ec0ff */
[----:B------:R-:W-:-:S03]  /*09a0*/  LOP3.LUT R15, R9, 0xff, RZ, 0xc0, !PT ;  /* 0x000000ff090f7812 */ /* 0x000fc600078ec0ff */
[----:B------:R-:W-:Y:S02]  /*09b0*/  VIADD R13, R11, 0xffffffff ;  /* 0xffffffff0b0d7836 */ /* 0x000fe40000000000 */
[----:B------:R-:W-:-:S03]  /*09c0*/  VIADD R12, R15, 0xffffffff ;  /* 0xffffffff0f0c7836 */ /* 0x000fc60000000000 */
[----:B------:R-:W-:-:S04]  /*09d0*/  ISETP.GT.U32.AND P0, PT, R13, 0xfd, PT ;  /* 0x000000fd0d00780c */ /* 0x000fc80003f04070 */
[----:B------:R-:W-:-:S13]  /*09e0*/  ISETP.GT.U32.OR P0, PT, R12, 0xfd, P0 ;  /* 0x000000fd0c00780c */ /* 0x000fda0000704470 */
[----:B------:R-:W-:Y:S01]  /*09f0*/  @!P0 IMAD.MOV.U32 R9, RZ, RZ, RZ ;  /* 0x000000ffff098224 */ /* 0x000fe200078e00ff */
[----:B------:R-:W-:Y:S06]  /*0a00*/  @!P0 BRA `(.L_x_9) ;  /* 0x00000000005c8947 */ /* 0x000fec0003800000 */
[----:B------:R-:W-:Y:S02]  /*0a10*/  FSETP.GTU.FTZ.AND P0, PT, |R3|, +INF , PT ;  /* 0x7f8000000300780b */ /* 0x000fe40003f1c200 */
[----:B------:R-:W-:-:S04]  /*0a20*/  FSETP.GTU.FTZ.AND P1, PT, |R4|, +INF , PT ;  /* 0x7f8000000400780b */ /* 0x000fc80003f3c200 */
[----:B------:R-:W-:-:S13]  /*0a30*/  PLOP3.LUT P0, PT, P0, P1, PT, 0xf8, 0x8f ;  /* 0x00000000008f781c */ /* 0x000fda0000703f70 */
[----:B------:R-:W-:Y:S05]  /*0a40*/  @P0 BRA `(.L_x_10) ;  /* 0x0000000400440947 */ /* 0x000fea0003800000 */
[----:B------:R-:W-:-:S13]  /*0a50*/  LOP3.LUT P0, RZ, R4, 0x7fffffff, R3, 0xc8, !PT ;  /* 0x7fffffff04ff7812 */ /* 0x000fda000780c803 */
[----:B------:R-:W-:Y:S05]  /*0a60*/  @!P0 BRA `(.L_x_11) ;  /* 0x0000000400348947 */ /* 0x000fea0003800000 */
[C---:B------:R-:W-:Y:S02]  /*0a70*/  FSETP.NEU.FTZ.AND P2, PT, |R3|.reuse, +INF , PT ;  /* 0x7f8000000300780b */ /* 0x040fe40003f5d200 */
[----:B------:R-:W-:Y:S02]  /*0a80*/  FSETP.NEU.FTZ.AND P1, PT, |R4|, +INF , PT ;  /* 0x7f8000000400780b */ /* 0x000fe40003f3d200 */
[----:B------:R-:W-:-:S11]  /*0a90*/  FSETP.NEU.FTZ.AND P0, PT, |R3|, +INF , PT ;  /* 0x7f8000000300780b */ /* 0x000fd60003f1d200 */
[----:B------:R-:W-:Y:S05]  /*0aa0*/  @!P1 BRA !P2, `(.L_x_11) ;  /* 0x0000000400249947 */ /* 0x000fea0005000000 */
[----:B------:R-:W-:-:S04]  /*0ab0*/  LOP3.LUT P2, RZ, R3, 0x7fffffff, RZ, 0xc0, !PT ;  /* 0x7fffffff03ff7812 */ /* 0x000fc8000784c0ff */
[----:B------:R-:W-:-:S13]  /*0ac0*/  PLOP3.LUT P1, PT, P1, P2, PT, 0x2f, 0xf2 ;  /* 0x0000000000f2781c */ /* 0x000fda0000f24577 */
[----:B------:R-:W-:Y:S05]  /*0ad0*/  @P1 BRA `(.L_x_12) ;  /* 0x0000000400101947 */ /* 0x000fea0003800000 */
[----:B------:R-:W-:-:S04]  /*0ae0*/  LOP3.LUT P1, RZ, R4, 0x7fffffff, RZ, 0xc0, !PT ;  /* 0x7fffffff04ff7812 */ /* 0x000fc8000782c0ff */
[----:B------:R-:W-:-:S13]  /*0af0*/  PLOP3.LUT P0, PT, P0, P1, PT, 0x2f, 0xf2 ;  /* 0x0000000000f2781c */ /* 0x000fda0000702577 */
[----:B------:R-:W-:Y:S05]  /*0b00*/  @P0 BRA `(.L_x_13) ;  /* 0x0000000000f80947 */ /* 0x000fea0003800000 */
[----:B------:R-:W-:Y:S02]  /*0b10*/  ISETP.GE.AND P0, PT, R12, RZ, PT ;  /* 0x000000ff0c00720c */ /* 0x000fe40003f06270 */
[----:B------:R-:W-:-:S11]  /*0b20*/  ISETP.GE.AND P1, PT, R13, RZ, PT ;  /* 0x000000ff0d00720c */ /* 0x000fd60003f26270 */
[----:B------:R-:W-:Y:S02]  /*0b30*/  @P0 IMAD.MOV.U32 R9, RZ, RZ, RZ ;  /* 0x000000ffff090224 */ /* 0x000fe400078e00ff */
[----:B------:R-:W-:Y:S01]  /*0b40*/  @!P0 FFMA R3, R3, 1.84467440737095516160e+19, RZ ;  /* 0x5f80000003038823 */ /* 0x000fe200000000ff */
[----:B------:R-:W-:Y:S02]  /*0b50*/  @!P0 IMAD.MOV.U32 R9, RZ, RZ, -0x40 ;  /* 0xffffffc0ff098424 */ /* 0x000fe400078e00ff */
[----:B------:R-:W-:-:S03]  /*0b60*/  @!P1 FFMA R4, R4, 1.84467440737095516160e+19, RZ ;  /* 0x5f80000004049823 */ /* 0x000fc600000000ff */
[----:B------:R-:W-:-:S07]  /*0b70*/  @!P1 IADD3 R9, PT, PT, R9, 0x40, RZ ;  /* 0x0000004009099810 */ /* 0x000fce0007ffe0ff */
.L_x_9:
[----:B------:R-:W-:-:S05]  /*0b80*/  LEA R13, R11, 0xc0800000, 0x17 ;  /* 0xc08000000b0d7811 */ /* 0x000fca00078eb8ff */
[----:B------:R-:W-:Y:S02]  /*0b90*/  IMAD.IADD R13, R4, 0x1, -R13 ;  /* 0x00000001040d7824 */ /* 0x000fe400078e0a0d */
[----:B------:R-:W-:Y:S02]  /*0ba0*/  VIADD R4, R15, 0xffffff81 ;  /* 0xffffff810f047836 */ /* 0x000fe40000000000 */
[----:B------:R-:W0:Y:S01]  /*0bb0*/  MUFU.RCP R12, R13 ;  /* 0x0000000d000c7308 */ /* 0x000e220000001000 */
[----:B------:R-:W-:Y:S01]  /*0bc0*/  FADD.FTZ R14, -R13, -RZ ;  /* 0x800000ff0d0e7221 */ /* 0x000fe20000010100 */
[----:B------:R-:W-:-:S03]  /*0bd0*/  IMAD R3, R4, -0x800000, R3 ;  /* 0xff80000004037824 */ /* 0x000fc600078e0203 */
[----:B0-----:R-:W-:-:S04]  /*0be0*/  FFMA R15, R12, R14, 1 ;  /* 0x3f8000000c0f7423 */ /* 0x001fc8000000000e */
[----:B------:R-:W-:-:S04]  /*0bf0*/  FFMA R17, R12, R15, R12 ;  /* 0x0000000f0c117223 */ /* 0x000fc8000000000c */
[----:B------:R-:W-:-:S04]  /*0c00*/  FFMA R12, R3, R17, RZ ;  /* 0x00000011030c7223 */ /* 0x000fc800000000ff */
[----:B------:R-:W-:-:S04]  /*0c10*/  FFMA R15, R14, R12, R3 ;  /* 0x0000000c0e0f7223 */ /* 0x000fc80000000003 */
[----:B------:R-:W-:Y:S01]  /*0c20*/  FFMA R16, R17, R15, R12 ;  /* 0x0000000f11107223 */ /* 0x000fe2000000000c */
[----:B------:R-:W-:-:S03]  /*0c30*/  IADD3 R12, PT, PT, R4, 0x7f, -R11 ;  /* 0x0000007f040c7810 */ /* 0x000fc60007ffe80b */
[----:B------:R-:W-:Y:S02]  /*0c40*/  FFMA R15, R14, R16, R3 ;  /* 0x000000100e0f7223 */ /* 0x000fe40000000003 */
[----:B------:R-:W-:Y:S02]  /*0c50*/  IMAD.IADD R12, R12, 0x1, R9 ;  /* 0x000000010c0c7824 */ /* 0x000fe400078e0209 */
[----:B------:R-:W-:-:S05]  /*0c60*/  FFMA R3, R17, R15, R16 ;  /* 0x0000000f11037223 */ /* 0x000fca0000000010 */
[----:B------:R-:W-:-:S04]  /*0c70*/  SHF.R.U32.HI R4, RZ, 0x17, R3 ;  /* 0x00000017ff047819 */ /* 0x000fc80000011603 */
[----:B------:R-:W-:-:S05]  /*0c80*/  LOP3.LUT R4, R4, 0xff, RZ, 0xc0, !PT ;  /* 0x000000ff04047812 */ /* 0x000fca00078ec0ff */
[----:B------:R-:W-:-:S04]  /*0c90*/  IMAD.IADD R13, R4, 0x1, R12 ;  /* 0x00000001040d7824 */ /* 0x000fc800078e020c */
[----:B------:R-:W-:-:S05]  /*0ca0*/  VIADD R4, R13, 0xffffffff ;  /* 0xffffffff0d047836 */ /* 0x000fca0000000000 */
[----:B------:R-:W-:-:S13]  /*0cb0*/  ISETP.GE.U32.AND P0, PT, R4, 0xfe, PT ;  /* 0x000000fe0400780c */ /* 0x000fda0003f06070 */
[----:B------:R-:W-:Y:S05]  /*0cc0*/  @!P0 BRA `(.L_x_14) ;  /* 0x0000000000808947 */ /* 0x000fea0003800000 */
[----:B------:R-:W-:-:S13]  /*0cd0*/  ISETP.GT.AND P0, PT, R13, 0xfe, PT ;  /* 0x000000fe0d00780c */ /* 0x000fda0003f04270 */
[----:B------:R-:W-:Y:S05]  /*0ce0*/  @P0 BRA `(.L_x_15) ;  /* 0x00000000006c0947 */ /* 0x000fea0003800000 */
[----:B------:R-:W-:-:S13]  /*0cf0*/  ISETP.GE.AND P0, PT, R13, 0x1, PT ;  /* 0x000000010d00780c */ /* 0x000fda0003f06270 */
[----:B------:R-:W-:Y:S05]  /*0d00*/  @P0 BRA `(.L_x_16) ;  /* 0x0000000000980947 */ /* 0x000fea0003800000 */
[----:B------:R-:W-:Y:S02]  /*0d10*/  ISETP.GE.AND P0, PT, R13, -0x18, PT ;  /* 0xffffffe80d00780c */ /* 0x000fe40003f06270 */
[----:B------:R-:W-:-:S11]  /*0d20*/  LOP3.LUT R3, R3, 0x80000000, RZ, 0xc0, !PT ;  /* 0x8000000003037812 */ /* 0x000fd600078ec0ff */
[----:B------:R-:W-:Y:S05]  /*0d30*/  @!P0 BRA `(.L_x_16) ;  /* 0x00000000008c8947 */ /* 0x000fea0003800000 */
[-CC-:B------:R-:W-:Y:S01]  /*0d40*/  FFMA.RZ R4, R17, R15.reuse, R16.reuse ;  /* 0x0000000f11047223 */ /* 0x180fe2000000c010 */
[----:B------:R-:W-:Y:S01]  /*0d50*/  IADD3 R12, PT, PT, R13, 0x20, RZ ;  /* 0x000000200d0c7810 */ /* 0x000fe20007ffe0ff */
[-CC-:B------:R-:W-:Y:S01]  /*0d60*/  FFMA.RM R9, R17, R15.reuse, R16.reuse ;  /* 0x0000000f11097223 */ /* 0x180fe20000004010 */
[----:B------:R-:W-:Y:S02]  /*0d70*/  ISETP.NE.AND P2, PT, R13, RZ, PT ;  /* 0x000000ff0d00720c */ /* 0x000fe40003f45270 */
[----:B------:R-:W-:Y:S01]  /*0d80*/  LOP3.LUT R11, R4, 0x7fffff, RZ, 0xc0, !PT ;  /* 0x007fffff040b7812 */ /* 0x000fe200078ec0ff */
[----:B------:R-:W-:Y:S01]  /*0d90*/  FFMA.RP R4, R17, R15, R16 ;  /* 0x0000000f11047223 */ /* 0x000fe20000008010 */
[----:B------:R-:W-:Y:S01]  /*0da0*/  ISETP.NE.AND P1, PT, R13, RZ, PT ;  /* 0x000000ff0d00720c */ /* 0x000fe20003f25270 */
[----:B------:R-:W-:Y:S01]  /*0db0*/  IMAD.MOV R13, RZ, RZ, -R13 ;  /* 0x000000ffff0d7224 */ /* 0x000fe200078e0a0d */
[----:B------:R-:W-:Y:S02]  /*0dc0*/  LOP3.LUT R11, R11, 0x800000, RZ, 0xfc, !PT ;  /* 0x008000000b0b7812 */ /* 0x000fe400078efcff */
[----:B------:R-:W-:-:S02]  /*0dd0*/  FSETP.NEU.FTZ.AND P0, PT, R4, R9, PT ;  /* 0x000000090400720b */ /* 0x000fc40003f1d000 */
[----:B------:R-:W-:Y:S02]  /*0de0*/  SHF.L.U32 R12, R11, R12, RZ ;  /* 0x0000000c0b0c7219 */ /* 0x000fe400000006ff */
[----:B------:R-:W-:Y:S02]  /*0df0*/  SEL R4, R13, RZ, P2 ;  /* 0x000000ff0d047207 */ /* 0x000fe40001000000 */
[----:B------:R-:W-:Y:S02]  /*0e00*/  ISETP.NE.AND P1, PT, R12, RZ, P1 ;  /* 0x000000ff0c00720c */ /* 0x000fe40000f25270 */
[----:B------:R-:W-:Y:S02]  /*0e10*/  SHF.R.U32.HI R4, RZ, R4, R11 ;  /* 0x00000004ff047219 */ /* 0x000fe4000001160b */
[----:B------:R-:W-:Y:S02]  /*0e20*/  PLOP3.LUT P0, PT, P0, P1, PT, 0xf8, 0x8f ;  /* 0x00000000008f781c */ /* 0x000fe40000703f70 */
[----:B------:R-:W-:-:S02]  /*0e30*/  SHF.R.U32.HI R12, RZ, 0x1, R4 ;  /* 0x00000001ff0c7819 */ /* 0x000fc40000011604 */
[----:B------:R-:W-:-:S04]  /*0e40*/  SEL R9, RZ, 0x1, !P0 ;  /* 0x00000001ff097807 */ /* 0x000fc80004000000 */
[----:B------:R-:W-:-:S04]  /*0e50*/  LOP3.LUT R9, R9, 0x1, R12, 0xf8, !PT ;  /* 0x0000000109097812 */ /* 0x000fc800078ef80c */
[----:B------:R-:W-:-:S05]  /*0e60*/  LOP3.LUT R9, R9, R4, RZ, 0xc0, !PT ;  /* 0x0000000409097212 */ /* 0x000fca00078ec0ff */
[----:B------:R-:W-:-:S05]  /*0e70*/  IMAD.IADD R12, R12, 0x1, R9 ;  /* 0x000000010c0c7824 */ /* 0x000fca00078e0209 */
[----:B------:R-:W-:Y:S01]  /*0e80*/  LOP3.LUT R3, R12, R3, RZ, 0xfc, !PT ;  /* 0x000000030c037212 */ /* 0x000fe200078efcff */
[----:B------:R-:W-:Y:S06]  /*0e90*/  BRA `(.L_x_16) ;  /* 0x0000000000347947 */ /* 0x000fec0003800000 */
.L_x_15:
[----:B------:R-:W-:-:S04]  /*0ea0*/  LOP3.LUT R3, R3, 0x80000000, RZ, 0xc0, !PT ;  /* 0x8000000003037812 */ /* 0x000fc800078ec0ff */
[----:B------:R-:W-:Y:S01]  /*0eb0*/  LOP3.LUT R3, R3, 0x7f800000, RZ, 0xfc, !PT ;  /* 0x7f80000003037812 */ /* 0x000fe200078efcff */
[----:B------:R-:W-:Y:S06]  /*0ec0*/  BRA `(.L_x_16) ;  /* 0x0000000000287947 */ /* 0x000fec0003800000 */
.L_x_14:
[----:B------:R-:W-:Y:S01]  /*0ed0*/  IMAD R3, R12, 0x800000, R3 ;  /* 0x008000000c037824 */ /* 0x000fe200078e0203 */
[----:B------:R-:W-:Y:S06]  /*0ee0*/  BRA `(.L_x_16) ;  /* 0x0000000000207947 */ /* 0x000fec0003800000 */
.L_x_13:
[----:B------:R-:W-:-:S04]  /*0ef0*/  LOP3.LUT R3, R4, 0x80000000, R3, 0x48, !PT ;  /* 0x8000000004037812 */ /* 0x000fc800078e4803 */
[----:B------:R-:W-:Y:S01]  /*0f00*/  LOP3.LUT R3, R3, 0x7f800000, RZ, 0xfc, !PT ;  /* 0x7f80000003037812 */ /* 0x000fe200078efcff */
[----:B------:R-:W-:Y:S06]  /*0f10*/  BRA `(.L_x_16) ;  /* 0x0000000000147947 */ /* 0x000fec0003800000 */
.L_x_12:
[----:B------:R-:W-:Y:S01]  /*0f20*/  LOP3.LUT R3, R4, 0x80000000, R3, 0x48, !PT ;  /* 0x8000000004037812 */ /* 0x000fe200078e4803 */
[----:B------:R-:W-:Y:S06]  /*0f30*/  BRA `(.L_x_16) ;  /* 0x00000000000c7947 */ /* 0x000fec0003800000 */
.L_x_11:
[----:B------:R-:W0:Y:S01]  /*0f40*/  MUFU.RSQ R3, -QNAN ;  /* 0xffc0000000037908 */ /* 0x000e220000001400 */
[----:B------:R-:W-:Y:S05]  /*0f50*/  BRA `(.L_x_16) ;  /* 0x0000000000047947 */ /* 0x000fea0003800000 */
.L_x_10:
[----:B------:R-:W-:-:S07]  /*0f60*/  FADD.FTZ R3, R3, R4 ;  /* 0x0000000403037221 */ /* 0x000fce0000010000 */
.L_x_16:
[----:B------:R-:W-:-:S04]  /*0f70*/  IMAD.MOV.U32 R11, RZ, RZ, 0x0 ;  /* 0x00000000ff0b7424 */ /* 0x000fc800078e00ff */
[----:B0-----:R-:W-:Y:S05]  /*0f80*/  RET.REL.NODEC R10 `(_Z7computefiifffffffffffff) ;  /* 0xfffffff00a1c7950 */ /* 0x001fea0003c3ffff */
.L_x_17:
[----:B------:R-:W-:-:S00]  /*0f90*/  BRA `(.L_x_17) ;  /* 0xfffffffc00fc7947 */ /* 0x000fc0000383ffff */
[----:B------:R-:W-:-:S00]  /*0fa0*/  NOP ;  /* 0x0000000000007918 */ /* 0x000fc00000000000 */
        /* <DEDUP_REMOVED lines=13> */
.L_x_18:


//--------------------- .nv.global.init           --------------------------
	.section	.nv.global.init,"aw",@progbits
.nv.global.init:
	.type		$str,@object
	.size		$str,(.L_0 - $str)
$str:
        /*0000*/ 	.byte	0x25, 0x2e, 0x31, 0x37, 0x67, 0x0a, 0x00
.L_0:


//--------------------- .nv.shared.reserved.0     --------------------------
	.section	.nv.shared.reserved.0,"aw",@nobits
	.weak		__nv_reservedSMEM_offset_0_alias
	.size		__nv_reservedSMEM_offset_0_alias, 0, 64
	.other		__nv_reservedSMEM_offset_0_alias,@"STO_CUDA_RESERVED_SHARED STV_DEFAULT"
__nv_reservedSMEM_offset_0_alias:
	.zero		0
	.zero		64


//--------------------- .nv.constant0._Z7computefiifffffffffffff --------------------------
	.section	.nv.constant0._Z7computefiifffffffffffff,"a",@progbits
	.sectionflags	@""
	.align	4
.nv.constant0._Z7computefiifffffffffffff:
	.zero		960


//--------------------- SYMBOLS --------------------------

	.type		.nv.reservedSmem.offset0,@object
	.size		.nv.reservedSmem.offset0,0x4
	.type		vprintf,@function
